//
// Generated by NVIDIA NVVM Compiler
//
// Compiler Build ID: CL-36424714
// Cuda compilation tools, release 13.0, V13.0.88
// Based on NVVM 20.0.0
//

.version 9.0
.target sm_100
.address_size 64

	// .globl	_Z14findIfExistsCuPciS_iiPiiS0_

.visible .entry _Z14findIfExistsCuPciS_iiPiiS0_(
	.param .u64 .ptr .align 1 _Z14findIfExistsCuPciS_iiPiiS0__param_0,
	.param .u32 _Z14findIfExistsCuPciS_iiPiiS0__param_1,
	.param .u64 .ptr .align 1 _Z14findIfExistsCuPciS_iiPiiS0__param_2,
	.param .u32 _Z14findIfExistsCuPciS_iiPiiS0__param_3,
	.param .u32 _Z14findIfExistsCuPciS_iiPiiS0__param_4,
	.param .u64 .ptr .align 1 _Z14findIfExistsCuPciS_iiPiiS0__param_5,
	.param .u32 _Z14findIfExistsCuPciS_iiPiiS0__param_6,
	.param .u64 .ptr .align 1 _Z14findIfExistsCuPciS_iiPiiS0__param_7
)
{
	.reg .pred 	%p<19>;
	.reg .b16 	%rs<7>;
	.reg .b32 	%r<354>;
	.reg .b64 	%rd<34>;

	ld.param.u64 	%rd11, [_Z14findIfExistsCuPciS_iiPiiS0__param_0];
	ld.param.u64 	%rd12, [_Z14findIfExistsCuPciS_iiPiiS0__param_2];
	ld.param.u32 	%r34, [_Z14findIfExistsCuPciS_iiPiiS0__param_3];
	ld.param.u32 	%r35, [_Z14findIfExistsCuPciS_iiPiiS0__param_4];
	ld.param.u64 	%rd13, [_Z14findIfExistsCuPciS_iiPiiS0__param_5];
	ld.param.u64 	%rd10, [_Z14findIfExistsCuPciS_iiPiiS0__param_7];
	cvta.to.global.u64 	%rd1, %rd13;
	cvta.to.global.u64 	%rd2, %rd12;
	cvta.to.global.u64 	%rd3, %rd11;
	mov.u32 	%r1, %tid.x;
	setp.lt.s32 	%p1, %r34, 1;
	mov.b32 	%r352, 0;
	@%p1 bra 	$L__BB0_13;
	add.s32 	%r39, %r1, 1;
	add.s32 	%r40, %r34, %r1;
	max.s32 	%r41, %r40, %r39;
	sub.s32 	%r2, %r41, %r1;
	and.b32  	%r3, %r2, 15;
	sub.s32 	%r42, %r1, %r41;
	setp.gt.u32 	%p2, %r42, -16;
	mov.b32 	%r352, 0;
	mov.u32 	%r343, %r1;
	@%p2 bra 	$L__BB0_4;
	and.b32  	%r44, %r2, -16;
	neg.s32 	%r338, %r44;
	cvt.u64.u32 	%rd14, %r1;
	add.s64 	%rd15, %rd14, %rd3;
	add.s64 	%rd32, %rd15, 7;
	mov.b32 	%r352, 0;
	mov.u32 	%r343, %r1;
$L__BB0_3:
	.pragma "nounroll";
	shl.b32 	%r45, %r352, 8;
	ld.global.s8 	%r46, [%rd32+-7];
	add.s32 	%r47, %r45, %r46;
	mul.hi.s32 	%r48, %r47, -2089327119;
	add.s32 	%r49, %r48, %r47;
	shr.u32 	%r50, %r49, 31;
	shr.s32 	%r51, %r49, 9;
	add.s32 	%r52, %r51, %r50;
	mul.lo.s32 	%r53, %r52, 997;
	sub.s32 	%r54, %r47, %r53;
	shl.b32 	%r55, %r54, 8;
	ld.global.s8 	%r56, [%rd32+-6];
	add.s32 	%r57, %r55, %r56;
	mul.hi.s32 	%r58, %r57, -2089327119;
	add.s32 	%r59, %r58, %r57;
	shr.u32 	%r60, %r59, 31;
	shr.s32 	%r61, %r59, 9;
	add.s32 	%r62, %r61, %r60;
	mul.lo.s32 	%r63, %r62, 997;
	sub.s32 	%r64, %r57, %r63;
	shl.b32 	%r65, %r64, 8;
	ld.global.s8 	%r66, [%rd32+-5];
	add.s32 	%r67, %r65, %r66;
	mul.hi.s32 	%r68, %r67, -2089327119;
	add.s32 	%r69, %r68, %r67;
	shr.u32 	%r70, %r69, 31;
	shr.s32 	%r71, %r69, 9;
	add.s32 	%r72, %r71, %r70;
	mul.lo.s32 	%r73, %r72, 997;
	sub.s32 	%r74, %r67, %r73;
	shl.b32 	%r75, %r74, 8;
	ld.global.s8 	%r76, [%rd32+-4];
	add.s32 	%r77, %r75, %r76;
	mul.hi.s32 	%r78, %r77, -2089327119;
	add.s32 	%r79, %r78, %r77;
	shr.u32 	%r80, %r79, 31;
	shr.s32 	%r81, %r79, 9;
	add.s32 	%r82, %r81, %r80;
	mul.lo.s32 	%r83, %r82, 997;
	sub.s32 	%r84, %r77, %r83;
	shl.b32 	%r85, %r84, 8;
	ld.global.s8 	%r86, [%rd32+-3];
	add.s32 	%r87, %r85, %r86;
	mul.hi.s32 	%r88, %r87, -2089327119;
	add.s32 	%r89, %r88, %r87;
	shr.u32 	%r90, %r89, 31;
	shr.s32 	%r91, %r89, 9;
	add.s32 	%r92, %r91, %r90;
	mul.lo.s32 	%r93, %r92, 997;
	sub.s32 	%r94, %r87, %r93;
	shl.b32 	%r95, %r94, 8;
	ld.global.s8 	%r96, [%rd32+-2];
	add.s32 	%r97, %r95, %r96;
	mul.hi.s32 	%r98, %r97, -2089327119;
	add.s32 	%r99, %r98, %r97;
	shr.u32 	%r100, %r99, 31;
	shr.s32 	%r101, %r99, 9;
	add.s32 	%r102, %r101, %r100;
	mul.lo.s32 	%r103, %r102, 997;
	sub.s32 	%r104, %r97, %r103;
	shl.b32 	%r105, %r104, 8;
	ld.global.s8 	%r106, [%rd32+-1];
	add.s32 	%r107, %r105, %r106;
	mul.hi.s32 	%r108, %r107, -2089327119;
	add.s32 	%r109, %r108, %r107;
	shr.u32 	%r110, %r109, 31;
	shr.s32 	%r111, %r109, 9;
	add.s32 	%r112, %r111, %r110;
	mul.lo.s32 	%r113, %r112, 997;
	sub.s32 	%r114, %r107, %r113;
	shl.b32 	%r115, %r114, 8;
	ld.global.s8 	%r116, [%rd32];
	add.s32 	%r117, %r115, %r116;
	mul.hi.s32 	%r118, %r117, -2089327119;
	add.s32 	%r119, %r118, %r117;
	shr.u32 	%r120, %r119, 31;
	shr.s32 	%r121, %r119, 9;
	add.s32 	%r122, %r121, %r120;
	mul.lo.s32 	%r123, %r122, 997;
	sub.s32 	%r124, %r117, %r123;
	shl.b32 	%r125, %r124, 8;
	ld.global.s8 	%r126, [%rd32+1];
	add.s32 	%r127, %r125, %r126;
	mul.hi.s32 	%r128, %r127, -2089327119;
	add.s32 	%r129, %r128, %r127;
	shr.u32 	%r130, %r129, 31;
	shr.s32 	%r131, %r129, 9;
	add.s32 	%r132, %r131, %r130;
	mul.lo.s32 	%r133, %r132, 997;
	sub.s32 	%r134, %r127, %r133;
	shl.b32 	%r135, %r134, 8;
	ld.global.s8 	%r136, [%rd32+2];
	add.s32 	%r137, %r135, %r136;
	mul.hi.s32 	%r138, %r137, -2089327119;
	add.s32 	%r139, %r138, %r137;
	shr.u32 	%r140, %r139, 31;
	shr.s32 	%r141, %r139, 9;
	add.s32 	%r142, %r141, %r140;
	mul.lo.s32 	%r143, %r142, 997;
	sub.s32 	%r144, %r137, %r143;
	shl.b32 	%r145, %r144, 8;
	ld.global.s8 	%r146, [%rd32+3];
	add.s32 	%r147, %r145, %r146;
	mul.hi.s32 	%r148, %r147, -2089327119;
	add.s32 	%r149, %r148, %r147;
	shr.u32 	%r150, %r149, 31;
	shr.s32 	%r151, %r149, 9;
	add.s32 	%r152, %r151, %r150;
	mul.lo.s32 	%r153, %r152, 997;
	sub.s32 	%r154, %r147, %r153;
	shl.b32 	%r155, %r154, 8;
	ld.global.s8 	%r156, [%rd32+4];
	add.s32 	%r157, %r155, %r156;
	mul.hi.s32 	%r158, %r157, -2089327119;
	add.s32 	%r159, %r158, %r157;
	shr.u32 	%r160, %r159, 31;
	shr.s32 	%r161, %r159, 9;
	add.s32 	%r162, %r161, %r160;
	mul.lo.s32 	%r163, %r162, 997;
	sub.s32 	%r164, %r157, %r163;
	shl.b32 	%r165, %r164, 8;
	ld.global.s8 	%r166, [%rd32+5];
	add.s32 	%r167, %r165, %r166;
	mul.hi.s32 	%r168, %r167, -2089327119;
	add.s32 	%r169, %r168, %r167;
	shr.u32 	%r170, %r169, 31;
	shr.s32 	%r171, %r169, 9;
	add.s32 	%r172, %r171, %r170;
	mul.lo.s32 	%r173, %r172, 997;
	sub.s32 	%r174, %r167, %r173;
	shl.b32 	%r175, %r174, 8;
	ld.global.s8 	%r176, [%rd32+6];
	add.s32 	%r177, %r175, %r176;
	mul.hi.s32 	%r178, %r177, -2089327119;
	add.s32 	%r179, %r178, %r177;
	shr.u32 	%r180, %r179, 31;
	shr.s32 	%r181, %r179, 9;
	add.s32 	%r182, %r181, %r180;
	mul.lo.s32 	%r183, %r182, 997;
	sub.s32 	%r184, %r177, %r183;
	shl.b32 	%r185, %r184, 8;
	ld.global.s8 	%r186, [%rd32+7];
	add.s32 	%r187, %r185, %r186;
	mul.hi.s32 	%r188, %r187, -2089327119;
	add.s32 	%r189, %r188, %r187;
	shr.u32 	%r190, %r189, 31;
	shr.s32 	%r191, %r189, 9;
	add.s32 	%r192, %r191, %r190;
	mul.lo.s32 	%r193, %r192, 997;
	sub.s32 	%r194, %r187, %r193;
	shl.b32 	%r195, %r194, 8;
	ld.global.s8 	%r196, [%rd32+8];
	add.s32 	%r197, %r195, %r196;
	mul.hi.s32 	%r198, %r197, -2089327119;
	add.s32 	%r199, %r198, %r197;
	shr.u32 	%r200, %r199, 31;
	shr.s32 	%r201, %r199, 9;
	add.s32 	%r202, %r201, %r200;
	mul.lo.s32 	%r203, %r202, 997;
	sub.s32 	%r352, %r197, %r203;
	add.s32 	%r343, %r343, 16;
	add.s32 	%r338, %r338, 16;
	add.s64 	%rd32, %rd32, 16;
	setp.ne.s32 	%p3, %r338, 0;
	@%p3 bra 	$L__BB0_3;
$L__BB0_4:
	setp.eq.s32 	%p4, %r3, 0;
	@%p4 bra 	$L__BB0_13;
	and.b32  	%r14, %r2, 7;
	setp.lt.u32 	%p5, %r3, 8;
	@%p5 bra 	$L__BB0_7;
	shl.b32 	%r205, %r352, 8;
	cvt.u64.u32 	%rd16, %r343;
	add.s64 	%rd17, %rd3, %rd16;
	ld.global.s8 	%r206, [%rd17];
	add.s32 	%r207, %r205, %r206;
	mul.hi.s32 	%r208, %r207, -2089327119;
	add.s32 	%r209, %r208, %r207;
	shr.u32 	%r210, %r209, 31;
	shr.s32 	%r211, %r209, 9;
	add.s32 	%r212, %r211, %r210;
	mul.lo.s32 	%r213, %r212, 997;
	sub.s32 	%r214, %r207, %r213;
	shl.b32 	%r215, %r214, 8;
	ld.global.s8 	%r216, [%rd17+1];
	add.s32 	%r217, %r215, %r216;
	mul.hi.s32 	%r218, %r217, -2089327119;
	add.s32 	%r219, %r218, %r217;
	shr.u32 	%r220, %r219, 31;
	shr.s32 	%r221, %r219, 9;
	add.s32 	%r222, %r221, %r220;
	mul.lo.s32 	%r223, %r222, 997;
	sub.s32 	%r224, %r217, %r223;
	shl.b32 	%r225, %r224, 8;
	ld.global.s8 	%r226, [%rd17+2];
	add.s32 	%r227, %r225, %r226;
	mul.hi.s32 	%r228, %r227, -2089327119;
	add.s32 	%r229, %r228, %r227;
	shr.u32 	%r230, %r229, 31;
	shr.s32 	%r231, %r229, 9;
	add.s32 	%r232, %r231, %r230;
	mul.lo.s32 	%r233, %r232, 997;
	sub.s32 	%r234, %r227, %r233;
	shl.b32 	%r235, %r234, 8;
	ld.global.s8 	%r236, [%rd17+3];
	add.s32 	%r237, %r235, %r236;
	mul.hi.s32 	%r238, %r237, -2089327119;
	add.s32 	%r239, %r238, %r237;
	shr.u32 	%r240, %r239, 31;
	shr.s32 	%r241, %r239, 9;
	add.s32 	%r242, %r241, %r240;
	mul.lo.s32 	%r243, %r242, 997;
	sub.s32 	%r244, %r237, %r243;
	shl.b32 	%r245, %r244, 8;
	ld.global.s8 	%r246, [%rd17+4];
	add.s32 	%r247, %r245, %r246;
	mul.hi.s32 	%r248, %r247, -2089327119;
	add.s32 	%r249, %r248, %r247;
	shr.u32 	%r250, %r249, 31;
	shr.s32 	%r251, %r249, 9;
	add.s32 	%r252, %r251, %r250;
	mul.lo.s32 	%r253, %r252, 997;
	sub.s32 	%r254, %r247, %r253;
	shl.b32 	%r255, %r254, 8;
	ld.global.s8 	%r256, [%rd17+5];
	add.s32 	%r257, %r255, %r256;
	mul.hi.s32 	%r258, %r257, -2089327119;
	add.s32 	%r259, %r258, %r257;
	shr.u32 	%r260, %r259, 31;
	shr.s32 	%r261, %r259, 9;
	add.s32 	%r262, %r261, %r260;
	mul.lo.s32 	%r263, %r262, 997;
	sub.s32 	%r264, %r257, %r263;
	shl.b32 	%r265, %r264, 8;
	ld.global.s8 	%r266, [%rd17+6];
	add.s32 	%r267, %r265, %r266;
	mul.hi.s32 	%r268, %r267, -2089327119;
	add.s32 	%r269, %r268, %r267;
	shr.u32 	%r270, %r269, 31;
	shr.s32 	%r271, %r269, 9;
	add.s32 	%r272, %r271, %r270;
	mul.lo.s32 	%r273, %r272, 997;
	sub.s32 	%r274, %r267, %r273;
	shl.b32 	%r275, %r274, 8;
	ld.global.s8 	%r276, [%rd17+7];
	add.s32 	%r277, %r275, %r276;
	add.s32 	%r343, %r343, 8;
	mul.hi.s32 	%r278, %r277, -2089327119;
	add.s32 	%r279, %r278, %r277;
	shr.u32 	%r280, %r279, 31;
	shr.s32 	%r281, %r279, 9;
	add.s32 	%r282, %r281, %r280;
	mul.lo.s32 	%r283, %r282, 997;
	sub.s32 	%r352, %r277, %r283;
$L__BB0_7:
	setp.eq.s32 	%p6, %r14, 0;
	@%p6 bra 	$L__BB0_13;
	and.b32  	%r20, %r2, 3;
	setp.lt.u32 	%p7, %r14, 4;
	@%p7 bra 	$L__BB0_10;
	shl.b32 	%r285, %r352, 8;
	cvt.u64.u32 	%rd18, %r343;
	add.s64 	%rd19, %rd3, %rd18;
	ld.global.s8 	%r286, [%rd19];
	add.s32 	%r287, %r285, %r286;
	mul.hi.s32 	%r288, %r287, -2089327119;
	add.s32 	%r289, %r288, %r287;
	shr.u32 	%r290, %r289, 31;
	shr.s32 	%r291, %r289, 9;
	add.s32 	%r292, %r291, %r290;
	mul.lo.s32 	%r293, %r292, 997;
	sub.s32 	%r294, %r287, %r293;
	shl.b32 	%r295, %r294, 8;
	ld.global.s8 	%r296, [%rd19+1];
	add.s32 	%r297, %r295, %r296;
	mul.hi.s32 	%r298, %r297, -2089327119;
	add.s32 	%r299, %r298, %r297;
	shr.u32 	%r300, %r299, 31;
	shr.s32 	%r301, %r299, 9;
	add.s32 	%r302, %r301, %r300;
	mul.lo.s32 	%r303, %r302, 997;
	sub.s32 	%r304, %r297, %r303;
	shl.b32 	%r305, %r304, 8;
	ld.global.s8 	%r306, [%rd19+2];
	add.s32 	%r307, %r305, %r306;
	mul.hi.s32 	%r308, %r307, -2089327119;
	add.s32 	%r309, %r308, %r307;
	shr.u32 	%r310, %r309, 31;
	shr.s32 	%r311, %r309, 9;
	add.s32 	%r312, %r311, %r310;
	mul.lo.s32 	%r313, %r312, 997;
	sub.s32 	%r314, %r307, %r313;
	shl.b32 	%r315, %r314, 8;
	ld.global.s8 	%r316, [%rd19+3];
	add.s32 	%r317, %r315, %r316;
	add.s32 	%r343, %r343, 4;
	mul.hi.s32 	%r318, %r317, -2089327119;
	add.s32 	%r319, %r318, %r317;
	shr.u32 	%r320, %r319, 31;
	shr.s32 	%r321, %r319, 9;
	add.s32 	%r322, %r321, %r320;
	mul.lo.s32 	%r323, %r322, 997;
	sub.s32 	%r352, %r317, %r323;
$L__BB0_10:
	setp.eq.s32 	%p8, %r20, 0;
	@%p8 bra 	$L__BB0_13;
	cvt.u64.u32 	%rd20, %r343;
	add.s64 	%rd33, %rd3, %rd20;
	neg.s32 	%r350, %r20;
$L__BB0_12:
	.pragma "nounroll";
	shl.b32 	%r324, %r352, 8;
	ld.global.s8 	%r325, [%rd33];
	add.s32 	%r326, %r324, %r325;
	mul.hi.s32 	%r327, %r326, -2089327119;
	add.s32 	%r328, %r327, %r326;
	shr.u32 	%r329, %r328, 31;
	shr.s32 	%r330, %r328, 9;
	add.s32 	%r331, %r330, %r329;
	mul.lo.s32 	%r332, %r331, 997;
	sub.s32 	%r352, %r326, %r332;
	add.s64 	%rd33, %rd33, 1;
	add.s32 	%r350, %r350, 1;
	setp.ne.s32 	%p9, %r350, 0;
	@%p9 bra 	$L__BB0_12;
$L__BB0_13:
	setp.ne.s32 	%p10, %r352, %r35;
	@%p10 bra 	$L__BB0_19;
	cvt.u64.u32 	%rd21, %r1;
	add.s64 	%rd22, %rd3, %rd21;
	ld.global.u8 	%rs4, [%rd22];
	ld.global.u8 	%rs6, [%rd2];
	setp.ne.s16 	%p11, %rs4, %rs6;
	setp.lt.s32 	%p12, %r34, 0;
	or.pred  	%p13, %p12, %p11;
	@%p13 bra 	$L__BB0_17;
	mov.b32 	%r353, 0;
$L__BB0_16:
	add.s32 	%r334, %r353, %r1;
	add.s32 	%r33, %r353, 1;
	cvt.u64.u32 	%rd23, %r334;
	add.s64 	%rd24, %rd3, %rd23;
	ld.global.u8 	%rs5, [%rd24+1];
	cvt.u64.u32 	%rd25, %r353;
	add.s64 	%rd26, %rd2, %rd25;
	ld.global.u8 	%rs6, [%rd26+1];
	setp.eq.s16 	%p14, %rs5, %rs6;
	setp.lt.s32 	%p15, %r353, %r34;
	and.pred  	%p16, %p15, %p14;
	mov.u32 	%r353, %r33;
	@%p16 bra 	$L__BB0_16;
$L__BB0_17:
	setp.ne.s16 	%p17, %rs6, 0;
	@%p17 bra 	$L__BB0_19;
	mul.wide.u32 	%rd27, %r1, 4;
	add.s64 	%rd28, %rd1, %rd27;
	mov.b32 	%r335, 1;
	st.global.u32 	[%rd28], %r335;
$L__BB0_19:
	mul.wide.u32 	%rd29, %r1, 4;
	add.s64 	%rd30, %rd1, %rd29;
	ld.global.u32 	%r336, [%rd30];
	setp.ne.s32 	%p18, %r336, 1;
	@%p18 bra 	$L__BB0_21;
	cvta.to.global.u64 	%rd31, %rd10;
	mov.b32 	%r337, 1;
	st.global.u32 	[%rd31], %r337;
$L__BB0_21:
	ret;

}


// ===== COMPILED SASS (sm_100) =====

	.target	sm_100

	.elftype	@"ET_EXEC"


//--------------------- .note.nv.tkinfo           --------------------------
	.section	.note.nv.tkinfo,"",@"SHT_NOTE"
	.sectionflags	@"SHF_NOTE_NV_TKINFO"
	.tkinfo
        /*0018*/ 	.word	0x00000002
        /*0030*/ 	.string	""
        /*0030*/ 	.string	"ptxas"
        /*0030*/ 	.string	"Cuda compilation tools, release 13.0, V13.0.88"
        /*0030*/ 	.string	"Build cuda_13.0.r13.0/compiler.36424714_0"
        /*0030*/ 	.string	"-arch sm_100 -m 64 "



//--------------------- .note.nv.cuinfo           --------------------------
	.section	.note.nv.cuinfo,"",@"SHT_NOTE"
	.sectionflags	@"SHF_NOTE_NV_CUINFO"
        /*0018*/ 	.short	0x0002
        /*001a*/ 	.short	0x0064
        /*001c*/ 	.short	0x0082
	.zero		2


//--------------------- .nv.info                  --------------------------
	.section	.nv.info,"",@"SHT_CUDA_INFO"
	.align	4


	//----- nvinfo : EIATTR_REGCOUNT
	.align		4
        /*0000*/ 	.byte	0x04, 0x2f
        /*0002*/ 	.short	(.L_1 - .L_0)
	.align		4
.L_0:
        /*0004*/ 	.word	index@(_Z14findIfExistsCuPciS_iiPiiS0_)
        /*0008*/ 	.word	0x0000001a


	//----- nvinfo : EIATTR_FRAME_SIZE
	.align		4
.L_1:
        /*000c*/ 	.byte	0x04, 0x11
        /*000e*/ 	.short	(.L_3 - .L_2)
	.align		4
.L_2:
        /*0010*/ 	.word	index@(_Z14findIfExistsCuPciS_iiPiiS0_)
        /*0014*/ 	.word	0x00000000


	//----- nvinfo : EIATTR_MIN_STACK_SIZE
	.align		4
.L_3:
        /*0018*/ 	.byte	0x04, 0x12
        /*001a*/ 	.short	(.L_5 - .L_4)
	.align		4
.L_4:
        /*001c*/ 	.word	index@(_Z14findIfExistsCuPciS_iiPiiS0_)
        /*0020*/ 	.word	0x00000000
.L_5:


//--------------------- .nv.compat                --------------------------
	.section	.nv.compat,"",@"SHT_CUDA_COMPAT_INFO"
	.align	4
        /*0000*/ 	.byte	0x02, 0x09, 0x00, 0x00, 0x02, 0x02, 0x01, 0x00, 0x02, 0x05, 0x05, 0x00, 0x03, 0x07, 0x01, 0x01
        /*0010*/ 	.byte	0x02, 0x03, 0x00, 0x00, 0x02, 0x06, 0x01, 0x00, 0x04, 0x0b, 0x08, 0x00, 0x09, 0x00, 0x00, 0x00
        /*0020*/ 	.byte	0x00, 0x00, 0x00, 0x00


//--------------------- .nv.info._Z14findIfExistsCuPciS_iiPiiS0_ --------------------------
	.section	.nv.info._Z14findIfExistsCuPciS_iiPiiS0_,"",@"SHT_CUDA_INFO"
	.sectionflags	@""
	.align	4


	//----- nvinfo : EIATTR_CUDA_API_VERSION
	.align		4
        /*0000*/ 	.byte	0x04, 0x37
        /*0002*/ 	.short	(.L_7 - .L_6)
.L_6:
        /*0004*/ 	.word	0x00000082


	//----- nvinfo : EIATTR_KPARAM_INFO
	.align		4
.L_7:
        /*0008*/ 	.byte	0x04, 0x17
        /*000a*/ 	.short	(.L_9 - .L_8)
.L_8:
        /*000c*/ 	.word	0x00000000
        /*0010*/ 	.short	0x0007
        /*0012*/ 	.short	0x0030
        /*0014*/ 	.byte	0x00, 0xf5, 0x21, 0x00


	//----- nvinfo : EIATTR_KPARAM_INFO
	.align		4
.L_9:
        /*0018*/ 	.byte	0x04, 0x17
        /*001a*/ 	.short	(.L_11 - .L_10)
.L_10:
        /*001c*/ 	.word	0x00000000
        /*0020*/ 	.short	0x0006
        /*0022*/ 	.short	0x0028
        /*0024*/ 	.byte	0x00, 0xf0, 0x11, 0x00


	//----- nvinfo : EIATTR_KPARAM_INFO
	.align		4
.L_11:
        /*0028*/ 	.byte	0x04, 0x17
        /*002a*/ 	.short	(.L_13 - .L_12)
.L_12:
        /*002c*/ 	.word	0x00000000
        /*0030*/ 	.short	0x0005
        /*0032*/ 	.short	0x0020
        /*0034*/ 	.byte	0x00, 0xf5, 0x21, 0x00


	//----- nvinfo : EIATTR_KPARAM_INFO
	.align		4
.L_13:
        /*0038*/ 	.byte	0x04, 0x17
        /*003a*/ 	.short	(.L_15 - .L_14)
.L_14:
        /*003c*/ 	.word	0x00000000
        /*0040*/ 	.short	0x0004
        /*0042*/ 	.short	0x001c
        /*0044*/ 	.byte	0x00, 0xf0, 0x11, 0x00


	//----- nvinfo : EIATTR_KPARAM_INFO
	.align		4
.L_15:
        /*0048*/ 	.byte	0x04, 0x17
        /*004a*/ 	.short	(.L_17 - .L_16)
.L_16:
        /*004c*/ 	.word	0x00000000
        /*0050*/ 	.short	0x0003
        /*0052*/ 	.short	0x0018
        /*0054*/ 	.byte	0x00, 0xf0, 0x11, 0x00


	//----- nvinfo : EIATTR_KPARAM_INFO
	.align		4
.L_17:
        /*0058*/ 	.byte	0x04, 0x17
        /*005a*/ 	.short	(.L_19 - .L_18)
.L_18:
        /*005c*/ 	.word	0x00000000
        /*0060*/ 	.short	0x0002
        /*0062*/ 	.short	0x0010
        /*0064*/ 	.byte	0x00, 0xf5, 0x21, 0x00


	//----- nvinfo : EIATTR_KPARAM_INFO
	.align		4
.L_19:
        /*0068*/ 	.byte	0x04, 0x17
        /*006a*/ 	.short	(.L_21 - .L_20)
.L_20:
        /*006c*/ 	.word	0x00000000
        /*0070*/ 	.short	0x0001
        /*0072*/ 	.short	0x0008
        /*0074*/ 	.byte	0x00, 0xf0, 0x11, 0x00


	//----- nvinfo : EIATTR_KPARAM_INFO
	.align		4
.L_21:
        /*0078*/ 	.byte	0x04, 0x17
        /*007a*/ 	.short	(.L_23 - .L_22)
.L_22:
        /*007c*/ 	.word	0x00000000
        /*0080*/ 	.short	0x0000
        /*0082*/ 	.short	0x0000
        /*0084*/ 	.byte	0x00, 0xf5, 0x21, 0x00


	//----- nvinfo : EIATTR_SPARSE_MMA_MASK
	.align		4
.L_23:
        /*0088*/ 	.byte	0x03, 0x50
        /*008a*/ 	.short	0x0000


	//----- nvinfo : EIATTR_MAXREG_COUNT
	.align		4
        /*008c*/ 	.byte	0x03, 0x1b
        /*008e*/ 	.short	0x00ff


	//----- nvinfo : EIATTR_MERCURY_ISA_VERSION
	.align		4
        /*0090*/ 	.byte	0x03, 0x5f
        /*0092*/ 	.short	0x0101


	//----- nvinfo : EIATTR_VRC_CTA_INIT_COUNT
	.align		4
        /*0094*/ 	.byte	0x02, 0x4a
	.zero		1
	.zero		1


	//----- nvinfo : EIATTR_EXIT_INSTR_OFFSETS
	.align		4
        /*0098*/ 	.byte	0x04, 0x1c
        /*009a*/ 	.short	(.L_25 - .L_24)


	//   ....[0]....
.L_24:
        /*009c*/ 	.word	0x00001350


	//   ....[1]....
        /*00a0*/ 	.word	0x00001390


	//----- nvinfo : EIATTR_CRS_STACK_SIZE
	.align		4
.L_25:
        /*00a4*/ 	.byte	0x04, 0x1e
        /*00a6*/ 	.short	(.L_27 - .L_26)
.L_26:
        /*00a8*/ 	.word	0x00000000


	//----- nvinfo : EIATTR_CBANK_PARAM_SIZE
	.align		4
.L_27:
        /*00ac*/ 	.byte	0x03, 0x19
        /*00ae*/ 	.short	0x0038


	//----- nvinfo : EIATTR_PARAM_CBANK
	.align		4
        /*00b0*/ 	.byte	0x04, 0x0a
        /*00b2*/ 	.short	(.L_29 - .L_28)
	.align		4
.L_28:
        /*00b4*/ 	.word	index@(.nv.constant0._Z14findIfExistsCuPciS_iiPiiS0_)
        /*00b8*/ 	.short	0x0380
        /*00ba*/ 	.short	0x0038


	//----- nvinfo : EIATTR_SW_WAR
	.align		4
.L_29:
        /*00bc*/ 	.byte	0x04, 0x36
        /*00be*/ 	.short	(.L_31 - .L_30)
.L_30:
        /*00c0*/ 	.word	0x00000008
.L_31:


//--------------------- .nv.callgraph             --------------------------
	.section	.nv.callgraph,"",@"SHT_CUDA_CALLGRAPH"
	.align	4
	.sectionentsize	8
	.align		4
        /*0000*/ 	.word	0x00000000
	.align		4
        /*0004*/ 	.word	0xffffffff
	.align		4
        /*0008*/ 	.word	0x00000000
	.align		4
        /*000c*/ 	.word	0xfffffffe
	.align		4
        /*0010*/ 	.word	0x00000000
	.align		4
        /*0014*/ 	.word	0xfffffffd
	.align		4
        /*0018*/ 	.word	0x00000000
	.align		4
        /*001c*/ 	.word	0xfffffffc


//--------------------- .text._Z14findIfExistsCuPciS_iiPiiS0_ --------------------------
	.section	.text._Z14findIfExistsCuPciS_iiPiiS0_,"ax",@progbits
	.align	128
        .global         _Z14findIfExistsCuPciS_iiPiiS0_
        .type           _Z14findIfExistsCuPciS_iiPiiS0_,@function
        .size           _Z14findIfExistsCuPciS_iiPiiS0_,(.L_x_16 - _Z14findIfExistsCuPciS_iiPiiS0_)
        .other          _Z14findIfExistsCuPciS_iiPiiS0_,@"STO_CUDA_ENTRY STV_DEFAULT"
_Z14findIfExistsCuPciS_iiPiiS0_:
.text._Z14findIfExistsCuPciS_iiPiiS0_:
[----:B------:R-:W-:Y:S01]  /*0000*/  LDC R1, c[0x0][0x37c] ;  /* 0x0000df00ff017b82 */ /* 0x000fe20000000800 */
[----:B------:R-:W0:Y:S01]  /*0010*/  LDCU UR6, c[0x0][0x398] ;  /* 0x00007300ff0677ac */ /* 0x000e220008000800 */
[----:B------:R-:W1:Y:S01]  /*0020*/  S2R R7, SR_TID.X ;  /* 0x0000000000077919 */ /* 0x000e620000002100 */
[----:B------:R-:W-:Y:S01]  /*0030*/  IMAD.MOV.U32 R4, RZ, RZ, RZ ;  /* 0x000000ffff047224 */ /* 0x000fe200078e00ff */
[----:B------:R-:W2:Y:S01]  /*0040*/  LDCU.64 UR4, c[0x0][0x358] ;  /* 0x00006b00ff0477ac */ /* 0x000ea20008000a00 */
[----:B0-----:R-:W-:-:S09]  /*0050*/  UISETP.GE.AND UP0, UPT, UR6, 0x1, UPT ;  /* 0x000000010600788c */ /* 0x001fd2000bf06270 */
[----:B--2---:R-:W-:Y:S05]  /*0060*/  BRA.U !UP0, `(.L_x_0) ;  /* 0x00000011081c7547 */ /* 0x004fea000b800000 */
[----:B-1----:R-:W-:Y:S01]  /*0070*/  VIADD R0, R7, 0x1 ;  /* 0x0000000107007836 */ /* 0x002fe20000000000 */
[----:B------:R-:W-:Y:S01]  /*0080*/  BSSY.RECONVERGENT B0, `(.L_x_1) ;  /* 0x0000088000007945 */ /* 0x000fe20003800200 */
[----:B------:R-:W-:-:S03]  /*0090*/  IMAD.MOV.U32 R4, RZ, RZ, RZ ;  /* 0x000000ffff047224 */ /* 0x000fc600078e00ff */
[----:B------:R-:W-:-:S04]  /*00a0*/  VIADDMNMX R0, R7, UR6, R0, !PT ;  /* 0x0000000607007c46 */ /* 0x000fc8000f800100 */
[----:B------:R-:W-:Y:S01]  /*00b0*/  IADD3 R6, PT, PT, R0, -R7, RZ ;  /* 0x8000000700067210 */ /* 0x000fe20007ffe0ff */
[----:B------:R-:W-:-:S03]  /*00c0*/  IMAD.IADD R0, R7, 0x1, -R0 ;  /* 0x0000000107007824 */ /* 0x000fc600078e0a00 */
[----:B------:R-:W-:Y:S02]  /*00d0*/  LOP3.LUT R17, R6, 0xf, RZ, 0xc0, !PT ;  /* 0x0000000f06117812 */ /* 0x000fe400078ec0ff */
[----:B------:R-:W-:Y:S02]  /*00e0*/  ISETP.GT.U32.AND P1, PT, R0, -0x10, PT ;  /* 0xfffffff00000780c */ /* 0x000fe40003f24070 */
[----:B------:R-:W-:Y:S02]  /*00f0*/  ISETP.NE.AND P0, PT, R17, RZ, PT ;  /* 0x000000ff1100720c */ /* 0x000fe40003f05270 */
[----:B------:R-:W-:-:S09]  /*0100*/  MOV R0, R7 ;  /* 0x0000000700007202 */ /* 0x000fd20000000f00 */
[----:B------:R-:W-:Y:S05]  /*0110*/  @P1 BRA `(.L_x_2) ;  /* 0x0000000400f81947 */ /* 0x000fea0003800000 */
[----:B------:R-:W0:Y:S01]  /*0120*/  LDCU.64 UR8, c[0x0][0x380] ;  /* 0x00007000ff0877ac */ /* 0x000e220008000a00 */
[----:B------:R-:W-:Y:S01]  /*0130*/  LOP3.LUT R8, R6, 0xfffffff0, RZ, 0xc0, !PT ;  /* 0xfffffff006087812 */ /* 0x000fe200078ec0ff */
[----:B------:R-:W-:Y:S02]  /*0140*/  IMAD.MOV.U32 R4, RZ, RZ, RZ ;  /* 0x000000ffff047224 */ /* 0x000fe400078e00ff */
[----:B------:R-:W-:Y:S01]  /*0150*/  IMAD.MOV.U32 R0, RZ, RZ, R7 ;  /* 0x000000ffff007224 */ /* 0x000fe200078e0007 */
[----:B------:R-:W-:Y:S02]  /*0160*/  IADD3 R8, PT, PT, -R8, RZ, RZ ;  /* 0x000000ff08087210 */ /* 0x000fe40007ffe1ff */
[----:B0-----:R-:W-:-:S04]  /*0170*/  IADD3 R2, P1, PT, R7, UR8, RZ ;  /* 0x0000000807027c10 */ /* 0x001fc8000ff3e0ff */
[----:B------:R-:W-:-:S04]  /*0180*/  IADD3 R2, P2, PT, R2, 0x7, RZ ;  /* 0x0000000702027810 */ /* 0x000fc80007f5e0ff */
[----:B------:R-:W-:-:S09]  /*0190*/  IADD3.X R3, PT, PT, RZ, UR9, RZ, P2, P1 ;  /* 0x00000009ff037c10 */ /* 0x000fd200097e24ff */
.L_x_3:
[----:B------:R-:W2:Y:S04]  /*01a0*/  LDG.E.S8 R5, desc[UR4][R2.64+-0x7] ;  /* 0xfffff90402057981 */ /* 0x000ea8000c1e1300 */
[----:B------:R-:W3:Y:S04]  /*01b0*/  LDG.E.S8 R23, desc[UR4][R2.64+-0x6] ;  /* 0xfffffa0402177981 */ /* 0x000ee8000c1e1300 */
[----:B------:R-:W4:Y:S04]  /*01c0*/  LDG.E.S8 R18, desc[UR4][R2.64+-0x5] ;  /* 0xfffffb0402127981 */ /* 0x000f28000c1e1300 */
[----:B------:R-:W5:Y:S04]  /*01d0*/  LDG.E.S8 R21, desc[UR4][R2.64+-0x4] ;  /* 0xfffffc0402157981 */ /* 0x000f68000c1e1300 */
        /* <DEDUP_REMOVED lines=8> */
[----:B------:R-:W5:Y:S01]  /*0260*/  LDG.E.S8 R9, desc[UR4][R2.64+0x5] ;  /* 0x0000050402097981 */ /* 0x000f62000c1e1300 */
[----:B--2---:R-:W-:-:S02]  /*0270*/  IMAD R5, R4, 0x100, R5 ;  /* 0x0000010004057824 */ /* 0x004fc400078e0205 */
[----:B------:R-:W-:-:S04]  /*0280*/  IMAD.MOV.U32 R4, RZ, RZ, RZ ;  /* 0x000000ffff047224 */ /* 0x000fc800078e00ff */
[----:B------:R-:W-:-:S05]  /*0290*/  IMAD.HI R4, R5, -0x7c889a0f, R4 ;  /* 0x837765f105047827 */ /* 0x000fca00078e0204 */
[----:B------:R-:W-:-:S04]  /*02a0*/  SHF.R.U32.HI R15, RZ, 0x1f, R4 ;  /* 0x0000001fff0f7819 */ /* 0x000fc80000011604 */
[----:B------:R-:W-:-:S05]  /*02b0*/  LEA.HI.SX32 R15, R4, R15, 0x17 ;  /* 0x0000000f040f7211 */ /* 0x000fca00078fbaff */
[----:B------:R-:W-:Y:S02]  /*02c0*/  IMAD R4, R15, -0x3e5, R5 ;  /* 0xfffffc1b0f047824 */ /* 0x000fe400078e0205 */
[----:B------:R-:W2:Y:S03]  /*02d0*/  LDG.E.S8 R15, desc[UR4][R2.64+0x6] ;  /* 0x00000604020f7981 */ /* 0x000ea6000c1e1300 */
[----:B---3--:R-:W-:Y:S01]  /*02e0*/  LEA R5, R4, R23, 0x8 ;  /* 0x0000001704057211 */ /* 0x008fe200078e40ff */
[----:B------:R-:W-:-:S04]  /*02f0*/  IMAD.MOV.U32 R4, RZ, RZ, RZ ;  /* 0x000000ffff047224 */ /* 0x000fc800078e00ff */
[----:B------:R-:W-:-:S05]  /*0300*/  IMAD.HI R4, R5, -0x7c889a0f, R4 ;  /* 0x837765f105047827 */ /* 0x000fca00078e0204 */
[----:B------:R-:W-:-:S04]  /*0310*/  SHF.R.U32.HI R23, RZ, 0x1f, R4 ;  /* 0x0000001fff177819 */ /* 0x000fc80000011604 */
[----:B------:R-:W-:-:S05]  /*0320*/  LEA.HI.SX32 R23, R4, R23, 0x17 ;  /* 0x0000001704177211 */ /* 0x000fca00078fbaff */
[----:B------:R-:W-:Y:S02]  /*0330*/  IMAD R5, R23, -0x3e5, R5 ;  /* 0xfffffc1b17057824 */ /* 0x000fe400078e0205 */
[----:B------:R-:W-:Y:S02]  /*0340*/  HFMA2 R4, -RZ, RZ, 0, 0 ;  /* 0x00000000ff047431 */ /* 0x000fe400000001ff */
[----:B----4-:R-:W-:Y:S02]  /*0350*/  IMAD R5, R5, 0x100, R18 ;  /* 0x0000010005057824 */ /* 0x010fe400078e0212 */
[----:B------:R-:W3:Y:S02]  /*0360*/  LDG.E.S8 R18, desc[UR4][R2.64+0x7] ;  /* 0x0000070402127981 */ /* 0x000ee4000c1e1300 */
[----:B------:R-:W-:-:S05]  /*0370*/  IMAD.HI R4, R5, -0x7c889a0f, R4 ;  /* 0x837765f105047827 */ /* 0x000fca00078e0204 */
[----:B------:R-:W-:-:S04]  /*0380*/  SHF.R.U32.HI R23, RZ, 0x1f, R4 ;  /* 0x0000001fff177819 */ /* 0x000fc80000011604 */
[----:B------:R-:W-:-:S05]  /*0390*/  LEA.HI.SX32 R23, R4, R23, 0x17 ;  /* 0x0000001704177211 */ /* 0x000fca00078fbaff */
[----:B------:R-:W-:-:S04]  /*03a0*/  IMAD R4, R23, -0x3e5, R5 ;  /* 0xfffffc1b17047824 */ /* 0x000fc800078e0205 */
[----:B-----5:R-:W-:Y:S02]  /*03b0*/  IMAD R5, R4, 0x100, R21 ;  /* 0x0000010004057824 */ /* 0x020fe400078e0215 */
[----:B------:R-:W4:Y:S01]  /*03c0*/  LDG.E.S8 R21, desc[UR4][R2.64+0x8] ;  /* 0x0000080402157981 */ /* 0x000f22000c1e1300 */
[----:B------:R-:W-:-:S04]  /*03d0*/  IMAD.MOV.U32 R4, RZ, RZ, RZ ;  /* 0x000000ffff047224 */ /* 0x000fc800078e00ff */
[----:B------:R-:W-:-:S05]  /*03e0*/  IMAD.HI R4, R5, -0x7c889a0f, R4 ;  /* 0x837765f105047827 */ /* 0x000fca00078e0204 */
[----:B------:R-:W-:-:S04]  /*03f0*/  SHF.R.U32.HI R23, RZ, 0x1f, R4 ;  /* 0x0000001fff177819 */ /* 0x000fc80000011604 */
[----:B------:R-:W-:-:S05]  /*0400*/  LEA.HI.SX32 R23, R4, R23, 0x17 ;  /* 0x0000001704177211 */ /* 0x000fca00078fbaff */
[----:B------:R-:W-:Y:S02]  /*0410*/  IMAD R5, R23, -0x3e5, R5 ;  /* 0xfffffc1b17057824 */ /* 0x000fe400078e0205 */
[----:B------:R-:W-:-:S03]  /*0420*/  IMAD.MOV.U32 R4, RZ, RZ, RZ ;  /* 0x000000ffff047224 */ /* 0x000fc600078e00ff */
[----:B------:R-:W-:-:S05]  /*0430*/  LEA R5, R5, R20, 0x8 ;  /* 0x0000001405057211 */ /* 0x000fca00078e40ff */
[----:B------:R-:W-:-:S05]  /*0440*/  IMAD.HI R4, R5, -0x7c889a0f, R4 ;  /* 0x837765f105047827 */ /* 0x000fca00078e0204 */
[----:B------:R-:W-:-:S04]  /*0450*/  SHF.R.U32.HI R23, RZ, 0x1f, R4 ;  /* 0x0000001fff177819 */ /* 0x000fc80000011604 */
[----:B------:R-:W-:-:S05]  /*0460*/  LEA.HI.SX32 R23, R4, R23, 0x17 ;  /* 0x0000001704177211 */ /* 0x000fca00078fbaff */
[----:B------:R-:W-:-:S04]  /*0470*/  IMAD R4, R23, -0x3e5, R5 ;  /* 0xfffffc1b17047824 */ /* 0x000fc800078e0205 */
[----:B------:R-:W-:Y:S01]  /*0480*/  IMAD R5, R4, 0x100, R19 ;  /* 0x0000010004057824 */ /* 0x000fe200078e0213 */
[----:B------:R-:W-:-:S05]  /*0490*/  MOV R4, RZ ;  /* 0x000000ff00047202 */ /* 0x000fca0000000f00 */
[----:B------:R-:W-:-:S05]  /*04a0*/  IMAD.HI R4, R5, -0x7c889a0f, R4 ;  /* 0x837765f105047827 */ /* 0x000fca00078e0204 */
[----:B------:R-:W-:-:S04]  /*04b0*/  SHF.R.U32.HI R19, RZ, 0x1f, R4 ;  /* 0x0000001fff137819 */ /* 0x000fc80000011604 */
[----:B------:R-:W-:Y:S01]  /*04c0*/  LEA.HI.SX32 R19, R4, R19, 0x17 ;  /* 0x0000001304137211 */ /* 0x000fe200078fbaff */
[----:B------:R-:W-:-:S04]  /*04d0*/  IMAD.MOV.U32 R4, RZ, RZ, RZ ;  /* 0x000000ffff047224 */ /* 0x000fc800078e00ff */
[----:B------:R-:W-:-:S04]  /*04e0*/  IMAD R5, R19, -0x3e5, R5 ;  /* 0xfffffc1b13057824 */ /* 0x000fc800078e0205 */
[----:B------:R-:W-:-:S04]  /*04f0*/  IMAD R5, R5, 0x100, R16 ;  /* 0x0000010005057824 */ /* 0x000fc800078e0210 */
        /* <DEDUP_REMOVED lines=10> */
[----:B------:R-:W-:Y:S02]  /*05a0*/  IMAD R5, R4, 0x100, R13 ;  /* 0x0000010004057824 */ /* 0x000fe400078e020d */
[----:B------:R-:W-:-:S05]  /*05b0*/  HFMA2 R4, -RZ, RZ, 0, 0 ;  /* 0x00000000ff047431 */ /* 0x000fca00000001ff */
[----:B------:R-:W-:-:S05]  /*05c0*/  IMAD.HI R4, R5, -0x7c889a0f, R4 ;  /* 0x837765f105047827 */ /* 0x000fca00078e0204 */
[----:B------:R-:W-:-:S04]  /*05d0*/  SHF.R.U32.HI R13, RZ, 0x1f, R4 ;  /* 0x0000001fff0d7819 */ /* 0x000fc80000011604 */
[----:B------:R-:W-:-:S05]  /*05e0*/  LEA.HI.SX32 R13, R4, R13, 0x17 ;  /* 0x0000000d040d7211 */ /* 0x000fca00078fbaff */
[----:B------:R-:W-:-:S04]  /*05f0*/  IMAD R13, R13, -0x3e5, R5 ;  /* 0xfffffc1b0d0d7824 */ /* 0x000fc800078e0205 */
[----:B------:R-:W-:Y:S02]  /*0600*/  IMAD R13, R13, 0x100, R12 ;  /* 0x000001000d0d7824 */ /* 0x000fe400078e020c */
[----:B------:R-:W-:-:S04]  /*0610*/  IMAD.MOV.U32 R12, RZ, RZ, RZ ;  /* 0x000000ffff0c7224 */ /* 0x000fc800078e00ff */
[----:B------:R-:W-:-:S05]  /*0620*/  IMAD.HI R4, R13, -0x7c889a0f, R12 ;  /* 0x837765f10d047827 */ /* 0x000fca00078e020c */
[----:B------:R-:W-:-:S04]  /*0630*/  SHF.R.U32.HI R5, RZ, 0x1f, R4 ;  /* 0x0000001fff057819 */ /* 0x000fc80000011604 */
[----:B------:R-:W-:-:S05]  /*0640*/  LEA.HI.SX32 R5, R4, R5, 0x17 ;  /* 0x0000000504057211 */ /* 0x000fca00078fbaff */
[----:B------:R-:W-:-:S05]  /*0650*/  IMAD R4, R5, -0x3e5, R13 ;  /* 0xfffffc1b05047824 */ /* 0x000fca00078e020d */
[----:B------:R-:W-:Y:S01]  /*0660*/  LEA R5, R4, R11, 0x8 ;  /* 0x0000000b04057211 */ /* 0x000fe200078e40ff */
[----:B------:R-:W-:-:S04]  /*0670*/  IMAD.MOV.U32 R4, RZ, RZ, RZ ;  /* 0x000000ffff047224 */ /* 0x000fc800078e00ff */
        /* <DEDUP_REMOVED lines=16> */
[----:B--2---:R-:W-:Y:S01]  /*0780*/  LEA R5, R4, R15, 0x8 ;  /* 0x0000000f04057211 */ /* 0x004fe200078e40ff */
[----:B------:R-:W-:-:S04]  /*0790*/  IMAD.MOV.U32 R4, RZ, RZ, RZ ;  /* 0x000000ffff047224 */ /* 0x000fc800078e00ff */
[----:B------:R-:W-:-:S05]  /*07a0*/  IMAD.HI R4, R5, -0x7c889a0f, R4 ;  /* 0x837765f105047827 */ /* 0x000fca00078e0204 */
[----:B------:R-:W-:-:S04]  /*07b0*/  SHF.R.U32.HI R9, RZ, 0x1f, R4 ;  /* 0x0000001fff097819 */ /* 0x000fc80000011604 */
[----:B------:R-:W-:-:S05]  /*07c0*/  LEA.HI.SX32 R9, R4, R9, 0x17 ;  /* 0x0000000904097211 */ /* 0x000fca00078fbaff */
[----:B------:R-:W-:-:S04]  /*07d0*/  IMAD R9, R9, -0x3e5, R5 ;  /* 0xfffffc1b09097824 */ /* 0x000fc800078e0205 */
[----:B---3--:R-:W-:Y:S02]  /*07e0*/  IMAD R19, R9, 0x100, R18 ;  /* 0x0000010009137824 */ /* 0x008fe400078e0212 */
[----:B------:R-:W-:-:S05]  /*07f0*/  HFMA2 R18, -RZ, RZ, 0, 0 ;  /* 0x00000000ff127431 */ /* 0x000fca00000001ff */
[----:B------:R-:W-:-:S05]  /*0800*/  IMAD.HI R4, R19, -0x7c889a0f, R18 ;  /* 0x837765f113047827 */ /* 0x000fca00078e0212 */
[----:B------:R-:W-:-:S04]  /*0810*/  SHF.R.U32.HI R5, RZ, 0x1f, R4 ;  /* 0x0000001fff057819 */ /* 0x000fc80000011604 */
[----:B------:R-:W-:-:S05]  /*0820*/  LEA.HI.SX32 R5, R4, R5, 0x17 ;  /* 0x0000000504057211 */ /* 0x000fca00078fbaff */
[----:B------:R-:W-:Y:S01]  /*0830*/  IMAD R4, R5, -0x3e5, R19 ;  /* 0xfffffc1b05047824 */ /* 0x000fe200078e0213 */
[----:B------:R-:W-:-:S03]  /*0840*/  IADD3 R8, PT, PT, R8, 0x10, RZ ;  /* 0x0000001008087810 */ /* 0x000fc60007ffe0ff */
[----:B----4-:R-:W-:Y:S02]  /*0850*/  IMAD R5, R4, 0x100, R21 ;  /* 0x0000010004057824 */ /* 0x010fe400078e0215 */
[----:B------:R-:W-:Y:S01]  /*0860*/  IMAD.MOV.U32 R4, RZ, RZ, RZ ;  /* 0x000000ffff047224 */ /* 0x000fe200078e00ff */
[----:B------:R-:W-:-:S03]  /*0870*/  ISETP.NE.AND P1, PT, R8, RZ, PT ;  /* 0x000000ff0800720c */ /* 0x000fc60003f25270 */
[----:B------:R-:W-:Y:S01]  /*0880*/  IMAD.HI R4, R5, -0x7c889a0f, R4 ;  /* 0x837765f105047827 */ /* 0x000fe200078e0204 */
[----:B------:R-:W-:-:S04]  /*0890*/  IADD3 R2, P2, PT, R2, 0x10, RZ ;  /* 0x0000001002027810 */ /* 0x000fc80007f5e0ff */
[----:B------:R-:W-:-:S04]  /*08a0*/  SHF.R.U32.HI R9, RZ, 0x1f, R4 ;  /* 0x0000001fff097819 */ /* 0x000fc80000011604 */
[----:B------:R-:W-:Y:S01]  /*08b0*/  LEA.HI.SX32 R4, R4, R9, 0x17 ;  /* 0x0000000904047211 */ /* 0x000fe200078fbaff */
[----:B------:R-:W-:Y:S02]  /*08c0*/  IMAD.X R3, RZ, RZ, R3, P2 ;  /* 0x000000ffff037224 */ /* 0x000fe400010e0603 */
[----:B------:R-:W-:Y:S02]  /*08d0*/  VIADD R0, R0, 0x10 ;  /* 0x0000001000007836 */ /* 0x000fe40000000000 */
[----:B------:R-:W-:Y:S01]  /*08e0*/  IMAD R4, R4, -0x3e5, R5 ;  /* 0xfffffc1b04047824 */ /* 0x000fe200078e0205 */
[----:B------:R-:W-:Y:S06]  /*08f0*/  @P1 BRA `(.L_x_3) ;  /* 0xfffffff800281947 */ /* 0x000fec000383ffff */
.L_x_2:
[----:B------:R-:W-:Y:S05]  /*0900*/  BSYNC.RECONVERGENT B0 ;  /* 0x0000000000007941 */ /* 0x000fea0003800200 */
.L_x_1:
[----:B------:R-:W-:Y:S04]  /*0910*/  BSSY.RECONVERGENT B0, `(.L_x_0) ;  /* 0x000007c000007945 */ /* 0x000fe80003800200 */
[----:B------:R-:W-:Y:S05]  /*0920*/  @!P0 BRA `(.L_x_4) ;  /* 0x0000000400e88947 */ /* 0x000fea0003800000 */
[----:B------:R-:W-:Y:S01]  /*0930*/  ISETP.GE.U32.AND P0, PT, R17, 0x8, PT ;  /* 0x000000081100780c */ /* 0x000fe20003f06070 */
[----:B------:R-:W-:Y:S01]  /*0940*/  BSSY.RECONVERGENT B1, `(.L_x_5) ;  /* 0x0000040000017945 */ /* 0x000fe20003800200 */
[----:B------:R-:W-:-:S04]  /*0950*/  LOP3.LUT R14, R6, 0x7, RZ, 0xc0, !PT ;  /* 0x00000007060e7812 */ /* 0x000fc800078ec0ff */
[----:B------:R-:W-:-:S07]  /*0960*/  ISETP.NE.AND P1, PT, R14, RZ, PT ;  /* 0x000000ff0e00720c */ /* 0x000fce0003f25270 */
[----:B------:R-:W-:Y:S06]  /*0970*/  @!P0 BRA `(.L_x_6) ;  /* 0x0000000000f08947 */ /* 0x000fec0003800000 */
[----:B------:R-:W0:Y:S02]  /*0980*/  LDCU.64 UR8, c[0x0][0x380] ;  /* 0x00007000ff0877ac */ /* 0x000e240008000a00 */
[----:B0-----:R-:W-:-:S04]  /*0990*/  IADD3 R12, P0, PT, R0, UR8, RZ ;  /* 0x00000008000c7c10 */ /* 0x001fc8000ff1e0ff */
[----:B------:R-:W-:-:S05]  /*09a0*/  IADD3.X R13, PT, PT, RZ, UR9, RZ, P0, !PT ;  /* 0x00000009ff0d7c10 */ /* 0x000fca00087fe4ff */
[----:B------:R-:W2:Y:S04]  /*09b0*/  LDG.E.S8 R11, desc[UR4][R12.64] ;  /* 0x000000040c0b7981 */ /* 0x000ea8000c1e1300 */
[----:B------:R-:W3:Y:S04]  /*09c0*/  LDG.E.S8 R17, desc[UR4][R12.64+0x1] ;  /* 0x000001040c117981 */ /* 0x000ee8000c1e1300 */
[----:B------:R-:W4:Y:S04]  /*09d0*/  LDG.E.S8 R19, desc[UR4][R12.64+0x2] ;  /* 0x000002040c137981 */ /* 0x000f28000c1e1300 */
[----:B------:R-:W5:Y:S04]  /*09e0*/  LDG.E.S8 R9, desc[UR4][R12.64+0x3] ;  /* 0x000003040c097981 */ /* 0x000f68000c1e1300 */
[----:B------:R-:W5:Y:S04]  /*09f0*/  LDG.E.S8 R8, desc[UR4][R12.64+0x4] ;  /* 0x000004040c087981 */ /* 0x000f68000c1e1300 */
[----:B------:R-:W5:Y:S04]  /*0a00*/  LDG.E.S8 R5, desc[UR4][R12.64+0x5] ;  /* 0x000005040c057981 */ /* 0x000f68000c1e1300 */
[----:B------:R-:W5:Y:S04]  /*0a10*/  LDG.E.S8 R2, desc[UR4][R12.64+0x6] ;  /* 0x000006040c027981 */ /* 0x000f68000c1e1300 */
[----:B------:R0:W5:Y:S01]  /*0a20*/  LDG.E.S8 R3, desc[UR4][R12.64+0x7] ;  /* 0x000007040c037981 */ /* 0x000162000c1e1300 */
[----:B------:R-:W-:-:S02]  /*0a30*/  IMAD.MOV.U32 R10, RZ, RZ, RZ ;  /* 0x000000ffff0a7224 */ /* 0x000fc400078e00ff */
[----:B------:R-:W-:Y:S02]  /*0a40*/  VIADD R0, R0, 0x8 ;  /* 0x0000000800007836 */ /* 0x000fe40000000000 */
[----:B--2---:R-:W-:-:S04]  /*0a50*/  IMAD R11, R4, 0x100, R11 ;  /* 0x00000100040b7824 */ /* 0x004fc800078e020b */
[----:B------:R-:W-:-:S05]  /*0a60*/  IMAD.HI R4, R11, -0x7c889a0f, R10 ;  /* 0x837765f10b047827 */ /* 0x000fca00078e020a */
[----:B------:R-:W-:-:S04]  /*0a70*/  SHF.R.U32.HI R15, RZ, 0x1f, R4 ;  /* 0x0000001fff0f7819 */ /* 0x000fc80000011604 */
[----:B------:R-:W-:-:S05]  /*0a80*/  LEA.HI.SX32 R15, R4, R15, 0x17 ;  /* 0x0000000f040f7211 */ /* 0x000fca00078fbaff */
[----:B------:R-:W-:-:S05]  /*0a90*/  IMAD R10, R15, -0x3e5, R11 ;  /* 0xfffffc1b0f0a7824 */ /* 0x000fca00078e020b */
[----:B---3--:R-:W-:Y:S01]  /*0aa0*/  LEA R11, R10, R17, 0x8 ;  /* 0x000000110a0b7211 */ /* 0x008fe200078e40ff */
[----:B------:R-:W-:-:S04]  /*0ab0*/  IMAD.MOV.U32 R10, RZ, RZ, RZ ;  /* 0x000000ffff0a7224 */ /* 0x000fc800078e00ff */
[----:B------:R-:W-:-:S05]  /*0ac0*/  IMAD.HI R4, R11, -0x7c889a0f, R10 ;  /* 0x837765f10b047827 */ /* 0x000fca00078e020a */
[----:B------:R-:W-:-:S04]  /*0ad0*/  SHF.R.U32.HI R15, RZ, 0x1f, R4 ;  /* 0x0000001fff0f7819 */ /* 0x000fc80000011604 */
[----:B------:R-:W-:-:S05]  /*0ae0*/  LEA.HI.SX32 R15, R4, R15, 0x17 ;  /* 0x0000000f040f7211 */ /* 0x000fca00078fbaff */
[----:B------:R-:W-:-:S04]  /*0af0*/  IMAD R10, R15, -0x3e5, R11 ;  /* 0xfffffc1b0f0a7824 */ /* 0x000fc800078e020b */
[----:B----4-:R-:W-:Y:S01]  /*0b00*/  IMAD R11, R10, 0x100, R19 ;  /* 0x000001000a0b7824 */ /* 0x010fe200078e0213 */
[----:B------:R-:W-:-:S05]  /*0b10*/  MOV R10, RZ ;  /* 0x000000ff000a7202 */ /* 0x000fca0000000f00 */
[----:B------:R-:W-:-:S05]  /*0b20*/  IMAD.HI R4, R11, -0x7c889a0f, R10 ;  /* 0x837765f10b047827 */ /* 0x000fca00078e020a */
[----:B0-----:R-:W-:-:S04]  /*0b30*/  SHF.R.U32.HI R13, RZ, 0x1f, R4 ;  /* 0x0000001fff0d7819 */ /* 0x001fc80000011604 */
[----:B------:R-:W-:-:S05]  /*0b40*/  LEA.HI.SX32 R13, R4, R13, 0x17 ;  /* 0x0000000d040d7211 */ /* 0x000fca00078fbaff */
[----:B------:R-:W-:-:S04]  /*0b50*/  IMAD R10, R13, -0x3e5, R11 ;  /* 0xfffffc1b0d0a7824 */ /* 0x000fc800078e020b */
[----:B-----5:R-:W-:Y:S02]  /*0b60*/  IMAD R11, R10, 0x100, R9 ;  /* 0x000001000a0b7824 */ /* 0x020fe400078e0209 */
        /* <DEDUP_REMOVED lines=28> */
[----:B------:R-:W-:-:S07]  /*0d30*/  IMAD R4, R3, -0x3e5, R5 ;  /* 0xfffffc1b03047824 */ /* 0x000fce00078e0205 */
.L_x_6:
[----:B------:R-:W-:Y:S05]  /*0d40*/  BSYNC.RECONVERGENT B1 ;  /* 0x0000000000017941 */ /* 0x000fea0003800200 */
.L_x_5:
        /* <DEDUP_REMOVED lines=12> */
[----:B------:R0:W5:Y:S01]  /*0e10*/  LDG.E.S8 R10, desc[UR4][R2.64+0x3] ;  /* 0x00000304020a7981 */ /* 0x000162000c1e1300 */
[----:B------:R-:W-:-:S02]  /*0e20*/  IADD3 R0, PT, PT, R0, 0x4, RZ ;  /* 0x0000000400007810 */ /* 0x000fc40007ffe0ff */
[----:B0-----:R-:W-:Y:S01]  /*0e30*/  MOV R2, RZ ;  /* 0x000000ff00027202 */ /* 0x001fe20000000f00 */
[----:B--2---:R-:W-:Y:S02]  /*0e40*/  IMAD R5, R4, 0x100, R5 ;  /* 0x0000010004057824 */ /* 0x004fe400078e0205 */
[----:B------:R-:W-:-:S04]  /*0e50*/  IMAD.MOV.U32 R4, RZ, RZ, RZ ;  /* 0x000000ffff047224 */ /* 0x000fc800078e00ff */
        /* <DEDUP_REMOVED lines=8> */
[----:B------:R-:W-:Y:S01]  /*0ee0*/  LEA.HI.SX32 R9, R4, R9, 0x17 ;  /* 0x0000000904097211 */ /* 0x000fe200078fbaff */
[----:B------:R-:W-:-:S04]  /*0ef0*/  IMAD.MOV.U32 R4, RZ, RZ, RZ ;  /* 0x000000ffff047224 */ /* 0x000fc800078e00ff */
[----:B------:R-:W-:-:S04]  /*0f00*/  IMAD R9, R9, -0x3e5, R5 ;  /* 0xfffffc1b09097824 */ /* 0x000fc800078e0205 */
[----:B----4-:R-:W-:-:S04]  /*0f10*/  IMAD R3, R9, 0x100, R8 ;  /* 0x0000010009037824 */ /* 0x010fc800078e0208 */
[----:B------:R-:W-:-:S05]  /*0f20*/  IMAD.HI R2, R3, -0x7c889a0f, R2 ;  /* 0x837765f103027827 */ /* 0x000fca00078e0202 */
[----:B------:R-:W-:-:S04]  /*0f30*/  SHF.R.U32.HI R5, RZ, 0x1f, R2 ;  /* 0x0000001fff057819 */ /* 0x000fc80000011602 */
[----:B------:R-:W-:-:S05]  /*0f40*/  LEA.HI.SX32 R5, R2, R5, 0x17 ;  /* 0x0000000502057211 */ /* 0x000fca00078fbaff */
[----:B------:R-:W-:-:S04]  /*0f50*/  IMAD R5, R5, -0x3e5, R3 ;  /* 0xfffffc1b05057824 */ /* 0x000fc800078e0203 */
[----:B-----5:R-:W-:-:S04]  /*0f60*/  IMAD R5, R5, 0x100, R10 ;  /* 0x0000010005057824 */ /* 0x020fc800078e020a */
[----:B------:R-:W-:-:S05]  /*0f70*/  IMAD.HI R2, R5, -0x7c889a0f, R4 ;  /* 0x837765f105027827 */ /* 0x000fca00078e0204 */
[----:B------:R-:W-:-:S04]  /*0f80*/  SHF.R.U32.HI R3, RZ, 0x1f, R2 ;  /* 0x0000001fff037819 */ /* 0x000fc80000011602 */
[----:B------:R-:W-:-:S05]  /*0f90*/  LEA.HI.SX32 R3, R2, R3, 0x17 ;  /* 0x0000000302037211 */ /* 0x000fca00078fbaff */
[----:B------:R-:W-:-:S07]  /*0fa0*/  IMAD R4, R3, -0x3e5, R5 ;  /* 0xfffffc1b03047824 */ /* 0x000fce00078e0205 */
.L_x_8:
[----:B------:R-:W-:Y:S05]  /*0fb0*/  BSYNC.RECONVERGENT B1 ;  /* 0x0000000000017941 */ /* 0x000fea0003800200 */
.L_x_7:
[----:B------:R-:W-:Y:S05]  /*0fc0*/  @!P1 BRA `(.L_x_4) ;  /* 0x0000000000409947 */ /* 0x000fea0003800000 */
[----:B------:R-:W0:Y:S01]  /*0fd0*/  LDCU.64 UR8, c[0x0][0x380] ;  /* 0x00007000ff0877ac */ /* 0x000e220008000a00 */
[----:B------:R-:W-:Y:S01]  /*0fe0*/  IMAD.MOV R6, RZ, RZ, -R6 ;  /* 0x000000ffff067224 */ /* 0x000fe200078e0a06 */
[----:B0-----:R-:W-:-:S05]  /*0ff0*/  IADD3 R2, P0, PT, R0, UR8, RZ ;  /* 0x0000000800027c10 */ /* 0x001fca000ff1e0ff */
[----:B------:R-:W-:-:S08]  /*1000*/  IMAD.X R3, RZ, RZ, UR9, P0 ;  /* 0x00000009ff037e24 */ /* 0x000fd000080e06ff */
.L_x_9:
[----:B------:R0:W2:Y:S01]  /*1010*/  LDG.E.S8 R5, desc[UR4][R2.64] ;  /* 0x0000000402057981 */ /* 0x0000a2000c1e1300 */
[----:B------:R-:W-:-:S05]  /*1020*/  VIADD R6, R6, 0x1 ;  /* 0x0000000106067836 */ /* 0x000fca0000000000 */
[----:B------:R-:W-:Y:S02]  /*1030*/  ISETP.NE.AND P0, PT, R6, RZ, PT ;  /* 0x000000ff0600720c */ /* 0x000fe40003f05270 */
[----:B0-----:R-:W-:-:S04]  /*1040*/  IADD3 R2, P1, PT, R2, 0x1, RZ ;  /* 0x0000000102027810 */ /* 0x001fc80007f3e0ff */
[----:B------:R-:W-:Y:S02]  /*1050*/  IADD3.X R3, PT, PT, RZ, R3, RZ, P1, !PT ;  /* 0x00000003ff037210 */ /* 0x000fe40000ffe4ff */
[----:B--2---:R-:W-:Y:S01]  /*1060*/  LEA R5, R4, R5, 0x8 ;  /* 0x0000000504057211 */ /* 0x004fe200078e40ff */
[----:B------:R-:W-:-:S04]  /*1070*/  IMAD.MOV.U32 R4, RZ, RZ, RZ ;  /* 0x000000ffff047224 */ /* 0x000fc800078e00ff */
[----:B------:R-:W-:-:S05]  /*1080*/  IMAD.HI R0, R5, -0x7c889a0f, R4 ;  /* 0x837765f105007827 */ /* 0x000fca00078e0204 */
[----:B------:R-:W-:-:S04]  /*1090*/  SHF.R.U32.HI R9, RZ, 0x1f, R0 ;  /* 0x0000001fff097819 */ /* 0x000fc80000011600 */
[----:B------:R-:W-:-:S05]  /*10a0*/  LEA.HI.SX32 R9, R0, R9, 0x17 ;  /* 0x0000000900097211 */ /* 0x000fca00078fbaff */
[----:B------:R-:W-:Y:S01]  /*10b0*/  IMAD R4, R9, -0x3e5, R5 ;  /* 0xfffffc1b09047824 */ /* 0x000fe200078e0205 */
[----:B------:R-:W-:Y:S06]  /*10c0*/  @P0 BRA `(.L_x_9) ;  /* 0xfffffffc00d00947 */ /* 0x000fec000383ffff */
.L_x_4:
[----:B------:R-:W-:Y:S05]  /*10d0*/  BSYNC.RECONVERGENT B0 ;  /* 0x0000000000007941 */ /* 0x000fea0003800200 */
.L_x_0:
[----:B------:R-:W0:Y:S01]  /*10e0*/  LDCU UR7, c[0x0][0x39c] ;  /* 0x00007380ff0777ac */ /* 0x000e220008000800 */
[----:B------:R-:W-:Y:S01]  /*10f0*/  BSSY.RECONVERGENT B0, `(.L_x_10) ;  /* 0x0000021000007945 */ /* 0x000fe20003800200 */
[----:B------:R-:W2:Y:S01]  /*1100*/  LDCU.64 UR8, c[0x0][0x390] ;  /* 0x00007200ff0877ac */ /* 0x000ea20008000a00 */
[----:B0-----:R-:W-:-:S13]  /*1110*/  ISETP.NE.AND P0, PT, R4, UR7, PT ;  /* 0x0000000704007c0c */ /* 0x001fda000bf05270 */
[----:B--2---:R-:W-:Y:S05]  /*1120*/  @P0 BRA `(.L_x_11) ;  /* 0x0000000000740947 */ /* 0x004fea0003800000 */
[----:B------:R-:W1:Y:S08]  /*1130*/  LDC.64 R10, c[0x0][0x380] ;  /* 0x0000e000ff0a7b82 */ /* 0x000e700000000a00 */
[----:B------:R-:W0:Y:S01]  /*1140*/  LDC.64 R2, c[0x0][0x390] ;  /* 0x0000e400ff027b82 */ /* 0x000e220000000a00 */
[----:B-1----:R-:W-:-:S05]  /*1150*/  IADD3 R4, P0, PT, R7, R10, RZ ;  /* 0x0000000a07047210 */ /* 0x002fca0007f1e0ff */
[----:B------:R-:W-:Y:S01]  /*1160*/  IMAD.X R5, RZ, RZ, R11, P0 ;  /* 0x000000ffff057224 */ /* 0x000fe200000e060b */
[----:B0-----:R-:W2:Y:S04]  /*1170*/  LDG.E.U8 R9, desc[UR4][R2.64] ;  /* 0x0000000402097981 */ /* 0x001ea8000c1e1100 */
[----:B------:R-:W2:Y:S01]  /*1180*/  LDG.E.U8 R4, desc[UR4][R4.64] ;  /* 0x0000000404047981 */ /* 0x000ea2000c1e1100 */
[----:B------:R-:W-:Y:S01]  /*1190*/  BSSY.RECONVERGENT B1, `(.L_x_12) ;  /* 0x0000010000017945 */ /* 0x000fe20003800200 */
[----:B--2---:R-:W-:-:S04]  /*11a0*/  ISETP.NE.AND P0, PT, R4, R9, PT ;  /* 0x000000090400720c */ /* 0x004fc80003f05270 */
[----:B------:R-:W-:-:S13]  /*11b0*/  ISETP.GT.OR P0, PT, RZ, UR6, P0 ;  /* 0x00000006ff007c0c */ /* 0x000fda0008704670 */
[----:B------:R-:W-:Y:S05]  /*11c0*/  @P0 BRA `(.L_x_13) ;  /* 0x0000000000300947 */ /* 0x000fea0003800000 */
[----:B------:R-:W-:-:S07]  /*11d0*/  IMAD.MOV.U32 R0, RZ, RZ, RZ ;  /* 0x000000ffff007224 */ /* 0x000fce00078e00ff */
.L_x_14:
[----:B------:R-:W-:Y:S02]  /*11e0*/  IADD3 R3, PT, PT, R7, R0, RZ ;  /* 0x0000000007037210 */ /* 0x000fe40007ffe0ff */
[----:B------:R-:W-:Y:S02]  /*11f0*/  IADD3 R4, P1, PT, R0, UR8, RZ ;  /* 0x0000000800047c10 */ /* 0x000fe4000ff3e0ff */
[----:B------:R-:W-:-:S03]  /*1200*/  IADD3 R2, P0, PT, R3, R10, RZ ;  /* 0x0000000a03027210 */ /* 0x000fc60007f1e0ff */
[----:B------:R-:W-:Y:S02]  /*1210*/  IMAD.X R5, RZ, RZ, UR9, P1 ;  /* 0x00000009ff057e24 */ /* 0x000fe400088e06ff */
[----:B------:R-:W-:-:S03]  /*1220*/  IMAD.X R3, RZ, RZ, R11, P0 ;  /* 0x000000ffff037224 */ /* 0x000fc600000e060b */
[----:B------:R-:W2:Y:S04]  /*1230*/  LDG.E.U8 R9, desc[UR4][R4.64+0x1] ;  /* 0x0000010404097981 */ /* 0x000ea8000c1e1100 */
[----:B------:R-:W2:Y:S01]  /*1240*/  LDG.E.U8 R2, desc[UR4][R2.64+0x1] ;  /* 0x0000010402027981 */ /* 0x000ea2000c1e1100 */
[C---:B------:R-:W-:Y:S02]  /*1250*/  ISETP.LT.AND P1, PT, R0.reuse, UR6, PT ;  /* 0x0000000600007c0c */ /* 0x040fe4000bf21270 */
[----:B------:R-:W-:Y:S02]  /*1260*/  IADD3 R0, PT, PT, R0, 0x1, RZ ;  /* 0x0000000100007810 */ /* 0x000fe40007ffe0ff */
[----:B--2---:R-:W-:-:S13]  /*1270*/  ISETP.NE.AND P0, PT, R2, R9, PT ;  /* 0x000000090200720c */ /* 0x004fda0003f05270 */
[----:B------:R-:W-:Y:S05]  /*1280*/  @!P0 BRA P1, `(.L_x_14) ;  /* 0xfffffffc00d48947 */ /* 0x000fea000083ffff */
.L_x_13:
[----:B------:R-:W-:Y:S05]  /*1290*/  BSYNC.RECONVERGENT B1 ;  /* 0x0000000000017941 */ /* 0x000fea0003800200 */
.L_x_12:
[----:B------:R-:W-:-:S04]  /*12a0*/  PRMT R0, R9, 0x9910, RZ ;  /* 0x0000991009007816 */ /* 0x000fc800000000ff */
[----:B------:R-:W-:-:S13]  /*12b0*/  ISETP.NE.AND P0, PT, R0, RZ, PT ;  /* 0x000000ff0000720c */ /* 0x000fda0003f05270 */
[----:B------:R-:W0:Y:S01]  /*12c0*/  @!P0 LDC.64 R2, c[0x0][0x3a0] ;  /* 0x0000e800ff028b82 */ /* 0x000e220000000a00 */
[----:B------:R-:W-:Y:S02]  /*12d0*/  @!P0 IMAD.MOV.U32 R5, RZ, RZ, 0x1 ;  /* 0x00000001ff058424 */ /* 0x000fe400078e00ff */
[----:B0-----:R-:W-:-:S05]  /*12e0*/  @!P0 IMAD.WIDE.U32 R2, R7, 0x4, R2 ;  /* 0x0000000407028825 */ /* 0x001fca00078e0002 */
[----:B------:R0:W-:Y:S02]  /*12f0*/  @!P0 STG.E desc[UR4][R2.64], R5 ;  /* 0x0000000502008986 */ /* 0x0001e4000c101904 */
.L_x_11:
[----:B------:R-:W-:Y:S05]  /*1300*/  BSYNC.RECONVERGENT B0 ;  /* 0x0000000000007941 */ /* 0x000fea0003800200 */
.L_x_10:
[----:B0-----:R-:W1:Y:S02]  /*1310*/  LDC.64 R2, c[0x0][0x3a0] ;  /* 0x0000e800ff027b82 */ /* 0x001e640000000a00 */
[----:B-1----:R-:W-:-:S06]  /*1320*/  IMAD.WIDE.U32 R2, R7, 0x4, R2 ;  /* 0x0000000407027825 */ /* 0x002fcc00078e0002 */
[----:B------:R-:W2:Y:S02]  /*1330*/  LDG.E R2, desc[UR4][R2.64] ;  /* 0x0000000402027981 */ /* 0x000ea4000c1e1900 */
[----:B--2---:R-:W-:-:S13]  /*1340*/  ISETP.NE.AND P0, PT, R2, 0x1, PT ;  /* 0x000000010200780c */ /* 0x004fda0003f05270 */
[----:B------:R-:W-:Y:S05]  /*1350*/  @P0 EXIT ;  /* 0x000000000000094d */ /* 0x000fea0003800000 */
[----:B------:R-:W0:Y:S01]  /*1360*/  LDC.64 R2, c[0x0][0x3b0] ;  /* 0x0000ec00ff027b82 */ /* 0x000e220000000a00 */
[----:B------:R-:W-:-:S05]  /*1370*/  HFMA2 R5, -RZ, RZ, 0, 5.9604644775390625e-08 ;  /* 0x00000001ff057431 */ /* 0x000fca00000001ff */
[----:B0-----:R-:W-:Y:S01]  /*1380*/  STG.E desc[UR4][R2.64], R5 ;  /* 0x0000000502007986 */ /* 0x001fe2000c101904 */
[----:B------:R-:W-:Y:S05]  /*1390*/  EXIT ;  /* 0x000000000000794d */ /* 0x000fea0003800000 */
.L_x_15:
[----:B------:R-:W-:-:S00]  /*13a0*/  BRA `(.L_x_15) ;  /* 0xfffffffc00fc7947 */ /* 0x000fc0000383ffff */
[----:B------:R-:W-:-:S00]  /*13b0*/  NOP ;  /* 0x0000000000007918 */ /* 0x000fc00000000000 */
        /* <DEDUP_REMOVED lines=12> */
.L_x_16:


//--------------------- .nv.shared.reserved.0     --------------------------
	.section	.nv.shared.reserved.0,"aw",@nobits
	.weak		__nv_reservedSMEM_offset_0_alias
	.size		__nv_reservedSMEM_offset_0_alias, 0, 64
	.other		__nv_reservedSMEM_offset_0_alias,@"STO_CUDA_RESERVED_SHARED STV_DEFAULT"
__nv_reservedSMEM_offset_0_alias:
	.zero		0
	.zero		64


//--------------------- .nv.constant0._Z14findIfExistsCuPciS_iiPiiS0_ --------------------------
	.section	.nv.constant0._Z14findIfExistsCuPciS_iiPiiS0_,"a",@progbits
	.sectionflags	@""
	.align	4
.nv.constant0._Z14findIfExistsCuPciS_iiPiiS0_:
	.zero		952


//--------------------- SYMBOLS --------------------------

	.type		.nv.reservedSmem.offset0,@object
	.size		.nv.reservedSmem.offset0,0x4
